//
// Generated by NVIDIA NVVM Compiler
//
// Compiler Build ID: CL-36424714
// Cuda compilation tools, release 13.0, V13.0.88
// Based on NVVM 20.0.0
//

.version 9.0
.target sm_100
.address_size 64

	// .globl	_Z16explainThreadingPii
.extern .func  (.param .b32 func_retval0) vprintf
(
	.param .b64 vprintf_param_0,
	.param .b64 vprintf_param_1
)
;
.global .align 1 .b8 $str[64] = {84, 104, 114, 101, 97, 100, 32, 37, 50, 100, 58, 32, 98, 108, 111, 99, 107, 73, 100, 120, 61, 37, 100, 44, 32, 116, 104, 114, 101, 97, 100, 73, 100, 120, 61, 37, 100, 44, 32, 98, 108, 111, 99, 107, 68, 105, 109, 61, 37, 100, 44, 32, 103, 114, 105, 100, 68, 105, 109, 61, 37, 100, 10};

.visible .entry _Z16explainThreadingPii(
	.param .u64 .ptr .align 1 _Z16explainThreadingPii_param_0,
	.param .u32 _Z16explainThreadingPii_param_1
)
{
	.local .align 8 .b8 	__local_depot0[24];
	.reg .b64 	%SP;
	.reg .b64 	%SPL;
	.reg .pred 	%p<3>;
	.reg .b32 	%r<10>;
	.reg .b64 	%rd<9>;

	mov.u64 	%SPL, __local_depot0;
	cvta.local.u64 	%SP, %SPL;
	ld.param.u64 	%rd1, [_Z16explainThreadingPii_param_0];
	ld.param.u32 	%r5, [_Z16explainThreadingPii_param_1];
	mov.u32 	%r1, %ctaid.x;
	mov.u32 	%r2, %ntid.x;
	mov.u32 	%r3, %tid.x;
	mad.lo.s32 	%r4, %r1, %r2, %r3;
	setp.gt.s32 	%p1, %r4, 19;
	@%p1 bra 	$L__BB0_2;
	add.u64 	%rd2, %SP, 0;
	add.u64 	%rd3, %SPL, 0;
	mov.u32 	%r6, %nctaid.x;
	st.local.v2.u32 	[%rd3], {%r4, %r1};
	st.local.v2.u32 	[%rd3+8], {%r3, %r2};
	st.local.u32 	[%rd3+16], %r6;
	mov.u64 	%rd4, $str;
	cvta.global.u64 	%rd5, %rd4;
	{ // callseq 0, 0
	.param .b64 param0;
	st.param.b64 	[param0], %rd5;
	.param .b64 param1;
	st.param.b64 	[param1], %rd2;
	.param .b32 retval0;
	call.uni (retval0), 
	vprintf, 
	(
	param0, 
	param1
	);
	ld.param.b32 	%r7, [retval0];
	} // callseq 0
$L__BB0_2:
	setp.ge.s32 	%p2, %r4, %r5;
	@%p2 bra 	$L__BB0_4;
	shl.b32 	%r9, %r4, 1;
	cvta.to.global.u64 	%rd6, %rd1;
	mul.wide.s32 	%rd7, %r4, 4;
	add.s64 	%rd8, %rd6, %rd7;
	st.global.u32 	[%rd8], %r9;
$L__BB0_4:
	ret;

}


// ===== COMPILED SASS (sm_100) =====

	.target	sm_100

	.elftype	@"ET_EXEC"


//--------------------- .note.nv.tkinfo           --------------------------
	.section	.note.nv.tkinfo,"",@"SHT_NOTE"
	.sectionflags	@"SHF_NOTE_NV_TKINFO"
	.tkinfo
        /*0018*/ 	.word	0x00000002
        /*0030*/ 	.string	""
        /*0030*/ 	.string	"ptxas"
        /*0030*/ 	.string	"Cuda compilation tools, release 13.0, V13.0.88"
        /*0030*/ 	.string	"Build cuda_13.0.r13.0/compiler.36424714_0"
        /*0030*/ 	.string	"-arch sm_100 -m 64 "



//--------------------- .note.nv.cuinfo           --------------------------
	.section	.note.nv.cuinfo,"",@"SHT_NOTE"
	.sectionflags	@"SHF_NOTE_NV_CUINFO"
        /*0018*/ 	.short	0x0002
        /*001a*/ 	.short	0x0064
        /*001c*/ 	.short	0x0082
	.zero		2


//--------------------- .nv.info                  --------------------------
	.section	.nv.info,"",@"SHT_CUDA_INFO"
	.align	4


	//----- nvinfo : EIATTR_REGCOUNT
	.align		4
        /*0000*/ 	.byte	0x04, 0x2f
        /*0002*/ 	.short	(.L_2 - .L_1)
	.align		4
.L_1:
        /*0004*/ 	.word	index@(_Z16explainThreadingPii)
        /*0008*/ 	.word	0x00000018


	//----- nvinfo : EIATTR_FRAME_SIZE
	.align		4
.L_2:
        /*000c*/ 	.byte	0x04, 0x11
        /*000e*/ 	.short	(.L_4 - .L_3)
	.align		4
.L_3:
        /*0010*/ 	.word	index@(_Z16explainThreadingPii)
        /*0014*/ 	.word	0x00000018


	//----- nvinfo : EIATTR_MIN_STACK_SIZE
	.align		4
.L_4:
        /*0018*/ 	.byte	0x04, 0x12
        /*001a*/ 	.short	(.L_6 - .L_5)
	.align		4
.L_5:
        /*001c*/ 	.word	index@(_Z16explainThreadingPii)
        /*0020*/ 	.word	0x00000018
.L_6:


//--------------------- .nv.compat                --------------------------
	.section	.nv.compat,"",@"SHT_CUDA_COMPAT_INFO"
	.align	4
        /*0000*/ 	.byte	0x02, 0x09, 0x00, 0x00, 0x02, 0x02, 0x01, 0x00, 0x02, 0x05, 0x05, 0x00, 0x03, 0x07, 0x01, 0x01
        /*0010*/ 	.byte	0x02, 0x03, 0x00, 0x00, 0x02, 0x06, 0x01, 0x00, 0x04, 0x0b, 0x08, 0x00, 0x09, 0x00, 0x00, 0x00
        /*0020*/ 	.byte	0x00, 0x00, 0x00, 0x00


//--------------------- .nv.info._Z16explainThreadingPii --------------------------
	.section	.nv.info._Z16explainThreadingPii,"",@"SHT_CUDA_INFO"
	.sectionflags	@""
	.align	4


	//----- nvinfo : EIATTR_CUDA_API_VERSION
	.align		4
        /*0000*/ 	.byte	0x04, 0x37
        /*0002*/ 	.short	(.L_8 - .L_7)
.L_7:
        /*0004*/ 	.word	0x00000082


	//----- nvinfo : EIATTR_KPARAM_INFO
	.align		4
.L_8:
        /*0008*/ 	.byte	0x04, 0x17
        /*000a*/ 	.short	(.L_10 - .L_9)
.L_9:
        /*000c*/ 	.word	0x00000000
        /*0010*/ 	.short	0x0001
        /*0012*/ 	.short	0x0008
        /*0014*/ 	.byte	0x00, 0xf0, 0x11, 0x00


	//----- nvinfo : EIATTR_KPARAM_INFO
	.align		4
.L_10:
        /*0018*/ 	.byte	0x04, 0x17
        /*001a*/ 	.short	(.L_12 - .L_11)
.L_11:
        /*001c*/ 	.word	0x00000000
        /*0020*/ 	.short	0x0000
        /*0022*/ 	.short	0x0000
        /*0024*/ 	.byte	0x00, 0xf5, 0x21, 0x00


	//----- nvinfo : EIATTR_SPARSE_MMA_MASK
	.align		4
.L_12:
        /*0028*/ 	.byte	0x03, 0x50
        /*002a*/ 	.short	0x0000


	//----- nvinfo : EIATTR_MAXREG_COUNT
	.align		4
        /*002c*/ 	.byte	0x03, 0x1b
        /*002e*/ 	.short	0x00ff


	//----- nvinfo : EIATTR_EXTERNS
	.align		4
        /*0030*/ 	.byte	0x04, 0x0f
        /*0032*/ 	.short	(.L_14 - .L_13)


	//   ....[0]....
	.align		4
.L_13:
        /*0034*/ 	.word	index@(vprintf)


	//----- nvinfo : EIATTR_MERCURY_ISA_VERSION
	.align		4
.L_14:
        /*0038*/ 	.byte	0x03, 0x5f
        /*003a*/ 	.short	0x0101


	//----- nvinfo : EIATTR_VRC_CTA_INIT_COUNT
	.align		4
        /*003c*/ 	.byte	0x02, 0x4a
	.zero		1
	.zero		1


	//----- nvinfo : EIATTR_SYSCALL_OFFSETS
	.align		4
        /*0040*/ 	.byte	0x04, 0x46
        /*0042*/ 	.short	(.L_16 - .L_15)


	//   ....[0]....
.L_15:
        /*0044*/ 	.word	0x00000170


	//----- nvinfo : EIATTR_EXIT_INSTR_OFFSETS
	.align		4
.L_16:
        /*0048*/ 	.byte	0x04, 0x1c
        /*004a*/ 	.short	(.L_18 - .L_17)


	//   ....[0]....
.L_17:
        /*004c*/ 	.word	0x000001b0


	//   ....[1]....
        /*0050*/ 	.word	0x00000210


	//----- nvinfo : EIATTR_CRS_STACK_SIZE
	.align		4
.L_18:
        /*0054*/ 	.byte	0x04, 0x1e
        /*0056*/ 	.short	(.L_20 - .L_19)
.L_19:
        /*0058*/ 	.word	0x00000000


	//----- nvinfo : EIATTR_CBANK_PARAM_SIZE
	.align		4
.L_20:
        /*005c*/ 	.byte	0x03, 0x19
        /*005e*/ 	.short	0x000c


	//----- nvinfo : EIATTR_PARAM_CBANK
	.align		4
        /*0060*/ 	.byte	0x04, 0x0a
        /*0062*/ 	.short	(.L_22 - .L_21)
	.align		4
.L_21:
        /*0064*/ 	.word	index@(.nv.constant0._Z16explainThreadingPii)
        /*0068*/ 	.short	0x0380
        /*006a*/ 	.short	0x000c


	//----- nvinfo : EIATTR_SW_WAR
	.align		4
.L_22:
        /*006c*/ 	.byte	0x04, 0x36
        /*006e*/ 	.short	(.L_24 - .L_23)
.L_23:
        /*0070*/ 	.word	0x00000008
.L_24:


//--------------------- .nv.callgraph             --------------------------
	.section	.nv.callgraph,"",@"SHT_CUDA_CALLGRAPH"
	.align	4
	.sectionentsize	8
	.align		4
        /*0000*/ 	.word	0x00000000
	.align		4
        /*0004*/ 	.word	0xffffffff
	.align		4
        /*0008*/ 	.word	index@(_Z16explainThreadingPii)
	.align		4
        /*000c*/ 	.word	index@(vprintf)
	.align		4
        /*0010*/ 	.word	0x00000000
	.align		4
        /*0014*/ 	.word	0xfffffffe
	.align		4
        /*0018*/ 	.word	0x00000000
	.align		4
        /*001c*/ 	.word	0xfffffffd
	.align		4
        /*0020*/ 	.word	0x00000000
	.align		4
        /*0024*/ 	.word	0xfffffffc


//--------------------- .nv.constant4             --------------------------
	.section	.nv.constant4,"a",@progbits
	.align	8
	.align		8
.nv.constant4:
        /*0000*/ 	.dword	vprintf
	.align		8
        /*0008*/ 	.dword	$str


//--------------------- .text._Z16explainThreadingPii --------------------------
	.section	.text._Z16explainThreadingPii,"ax",@progbits
	.align	128
        .global         _Z16explainThreadingPii
        .type           _Z16explainThreadingPii,@function
        .size           _Z16explainThreadingPii,(.L_x_3 - _Z16explainThreadingPii)
        .other          _Z16explainThreadingPii,@"STO_CUDA_ENTRY STV_DEFAULT"
_Z16explainThreadingPii:
.text._Z16explainThreadingPii:
[----:B------:R-:W0:Y:S01]  /*0000*/  LDC R1, c[0x0][0x37c] ;  /* 0x0000df00ff017b82 */ /* 0x000e220000000800 */
[----:B------:R-:W1:Y:S01]  /*0010*/  S2R R3, SR_CTAID.X ;  /* 0x0000000000037919 */ /* 0x000e620000002500 */
[----:B------:R-:W2:Y:S06]  /*0020*/  LDCU UR5, c[0x0][0x2fc] ;  /* 0x00005f80ff0577ac */ /* 0x000eac0008000800 */
[----:B------:R-:W1:Y:S01]  /*0030*/  LDC R11, c[0x0][0x360] ;  /* 0x0000d800ff0b7b82 */ /* 0x000e620000000800 */
[----:B0-----:R-:W-:Y:S01]  /*0040*/  VIADD R1, R1, 0xffffffe8 ;  /* 0xffffffe801017836 */ /* 0x001fe20000000000 */
[----:B------:R-:W1:Y:S01]  /*0050*/  S2R R10, SR_TID.X ;  /* 0x00000000000a7919 */ /* 0x000e620000002100 */
[----:B------:R-:W0:Y:S01]  /*0060*/  LDCU UR4, c[0x0][0x2f8] ;  /* 0x00005f00ff0477ac */ /* 0x000e220008000800 */
[----:B------:R-:W-:Y:S02]  /*0070*/  BSSY.RECONVERGENT B6, `(.L_x_0) ;  /* 0x0000011000067945 */ /* 0x000fe40003800200 */
[----:B0-----:R-:W-:-:S05]  /*0080*/  IADD3 R6, P1, PT, R1, UR4, RZ ;  /* 0x0000000401067c10 */ /* 0x001fca000ff3e0ff */
[----:B--2---:R-:W-:Y:S02]  /*0090*/  IMAD.X R7, RZ, RZ, UR5, P1 ;  /* 0x00000005ff077e24 */ /* 0x004fe400088e06ff */
[----:B-1----:R-:W-:-:S05]  /*00a0*/  IMAD R2, R3, R11, R10 ;  /* 0x0000000b03027224 */ /* 0x002fca00078e020a */
[----:B------:R-:W-:-:S13]  /*00b0*/  ISETP.GT.AND P0, PT, R2, 0x13, PT ;  /* 0x000000130200780c */ /* 0x000fda0003f04270 */
[----:B------:R-:W-:Y:S05]  /*00c0*/  @P0 BRA `(.L_x_1) ;  /* 0x00000000002c0947 */ /* 0x000fea0003800000 */
[----:B------:R-:W0:Y:S01]  /*00d0*/  LDC R12, c[0x0][0x370] ;  /* 0x0000dc00ff0c7b82 */ /* 0x000e220000000800 */
[----:B------:R-:W-:Y:S01]  /*00e0*/  MOV R0, 0x0 ;  /* 0x0000000000007802 */ /* 0x000fe20000000f00 */
[----:B------:R1:W-:Y:S01]  /*00f0*/  STL.64 [R1+0x8], R10 ;  /* 0x0000080a01007387 */ /* 0x0003e20000100a00 */
[----:B------:R-:W2:Y:S03]  /*0100*/  LDCU.64 UR4, c[0x4][0x8] ;  /* 0x01000100ff0477ac */ /* 0x000ea60008000a00 */
[----:B------:R1:W-:Y:S02]  /*0110*/  STL.64 [R1], R2 ;  /* 0x0000000201007387 */ /* 0x0003e40000100a00 */
[----:B------:R1:W3:Y:S01]  /*0120*/  LDC.64 R8, c[0x4][R0] ;  /* 0x0100000000087b82 */ /* 0x0002e20000000a00 */
[----:B--2---:R-:W-:Y:S01]  /*0130*/  MOV R4, UR4 ;  /* 0x0000000400047c02 */ /* 0x004fe20008000f00 */
[----:B------:R-:W-:Y:S01]  /*0140*/  IMAD.U32 R5, RZ, RZ, UR5 ;  /* 0x00000005ff057e24 */ /* 0x000fe2000f8e00ff */
[----:B0-----:R1:W-:Y:S06]  /*0150*/  STL [R1+0x10], R12 ;  /* 0x0000100c01007387 */ /* 0x0013ec0000100800 */
[----:B------:R-:W-:-:S07]  /*0160*/  LEPC R20, `(.L_x_1) ;  /* 0x000000001014794e */ /* 0x000fce0000000000 */
[----:B-1-3--:R-:W-:Y:S05]  /*0170*/  CALL.ABS.NOINC R8 ;  /* 0x0000000008007343 */ /* 0x00afea0003c00000 */
.L_x_1:
[----:B------:R-:W-:Y:S05]  /*0180*/  BSYNC.RECONVERGENT B6 ;  /* 0x0000000000067941 */ /* 0x000fea0003800200 */
.L_x_0:
[----:B------:R-:W0:Y:S02]  /*0190*/  LDCU UR4, c[0x0][0x388] ;  /* 0x00007100ff0477ac */ /* 0x000e240008000800 */
[----:B0-----:R-:W-:-:S13]  /*01a0*/  ISETP.GE.AND P0, PT, R2, UR4, PT ;  /* 0x0000000402007c0c */ /* 0x001fda000bf06270 */
[----:B------:R-:W-:Y:S05]  /*01b0*/  @P0 EXIT ;  /* 0x000000000000094d */ /* 0x000fea0003800000 */
[----:B------:R-:W0:Y:S01]  /*01c0*/  LDC.64 R4, c[0x0][0x380] ;  /* 0x0000e000ff047b82 */ /* 0x000e220000000a00 */
[----:B------:R-:W1:Y:S01]  /*01d0*/  LDCU.64 UR4, c[0x0][0x358] ;  /* 0x00006b00ff0477ac */ /* 0x000e620008000a00 */
[C---:B------:R-:W-:Y:S01]  /*01e0*/  SHF.L.U32 R7, R2.reuse, 0x1, RZ ;  /* 0x0000000102077819 */ /* 0x040fe200000006ff */
[----:B0-----:R-:W-:-:S05]  /*01f0*/  IMAD.WIDE R2, R2, 0x4, R4 ;  /* 0x0000000402027825 */ /* 0x001fca00078e0204 */
[----:B-1----:R-:W-:Y:S01]  /*0200*/  STG.E desc[UR4][R2.64], R7 ;  /* 0x0000000702007986 */ /* 0x002fe2000c101904 */
[----:B------:R-:W-:Y:S05]  /*0210*/  EXIT ;  /* 0x000000000000794d */ /* 0x000fea0003800000 */
.L_x_2:
[----:B------:R-:W-:-:S00]  /*0220*/  BRA `(.L_x_2) ;  /* 0xfffffffc00fc7947 */ /* 0x000fc0000383ffff */
[----:B------:R-:W-:-:S00]  /*0230*/  NOP ;  /* 0x0000000000007918 */ /* 0x000fc00000000000 */
        /* <DEDUP_REMOVED lines=12> */
.L_x_3:


//--------------------- .nv.global.init           --------------------------
	.section	.nv.global.init,"aw",@progbits
.nv.global.init:
	.type		$str,@object
	.size		$str,(.L_0 - $str)
$str:
        /*0000*/ 	.byte	0x54, 0x68, 0x72, 0x65, 0x61, 0x64, 0x20, 0x25, 0x32, 0x64, 0x3a, 0x20, 0x62, 0x6c, 0x6f, 0x63
        /*0010*/ 	.byte	0x6b, 0x49, 0x64, 0x78, 0x3d, 0x25, 0x64, 0x2c, 0x20, 0x74, 0x68, 0x72, 0x65, 0x61, 0x64, 0x49
        /*0020*/ 	.byte	0x64, 0x78, 0x3d, 0x25, 0x64, 0x2c, 0x20, 0x62, 0x6c, 0x6f, 0x63, 0x6b, 0x44, 0x69, 0x6d, 0x3d
        /*0030*/ 	.byte	0x25, 0x64, 0x2c, 0x20, 0x67, 0x72, 0x69, 0x64, 0x44, 0x69, 0x6d, 0x3d, 0x25, 0x64, 0x0a, 0x00
.L_0:


//--------------------- .nv.shared.reserved.0     --------------------------
	.section	.nv.shared.reserved.0,"aw",@nobits
	.weak		__nv_reservedSMEM_offset_0_alias
	.size		__nv_reservedSMEM_offset_0_alias, 0, 64
	.other		__nv_reservedSMEM_offset_0_alias,@"STO_CUDA_RESERVED_SHARED STV_DEFAULT"
__nv_reservedSMEM_offset_0_alias:
	.zero		0
	.zero		64


//--------------------- .nv.constant0._Z16explainThreadingPii --------------------------
	.section	.nv.constant0._Z16explainThreadingPii,"a",@progbits
	.sectionflags	@""
	.align	4
.nv.constant0._Z16explainThreadingPii:
	.zero		908


//--------------------- SYMBOLS --------------------------

	.type		.nv.reservedSmem.offset0,@object
	.size		.nv.reservedSmem.offset0,0x4
	.type		vprintf,@function
